//
// Generated by NVIDIA NVVM Compiler
//
// Compiler Build ID: CL-36424714
// Cuda compilation tools, release 13.0, V13.0.88
// Based on NVVM 20.0.0
//

.version 9.0
.target sm_100
.address_size 64

	// .globl	_Z3abcPfS_S_S_

.visible .entry _Z3abcPfS_S_S_(
	.param .u64 .ptr .align 1 _Z3abcPfS_S_S__param_0,
	.param .u64 .ptr .align 1 _Z3abcPfS_S_S__param_1,
	.param .u64 .ptr .align 1 _Z3abcPfS_S_S__param_2,
	.param .u64 .ptr .align 1 _Z3abcPfS_S_S__param_3
)
{
	.reg .b32 	%r<2>;
	.reg .b32 	%f<5>;
	.reg .b64 	%rd<14>;

	ld.param.u64 	%rd1, [_Z3abcPfS_S_S__param_0];
	ld.param.u64 	%rd2, [_Z3abcPfS_S_S__param_1];
	ld.param.u64 	%rd3, [_Z3abcPfS_S_S__param_2];
	ld.param.u64 	%rd4, [_Z3abcPfS_S_S__param_3];
	cvta.to.global.u64 	%rd5, %rd1;
	cvta.to.global.u64 	%rd6, %rd4;
	cvta.to.global.u64 	%rd7, %rd3;
	cvta.to.global.u64 	%rd8, %rd2;
	mov.u32 	%r1, %tid.x;
	mul.wide.u32 	%rd9, %r1, 4;
	add.s64 	%rd10, %rd8, %rd9;
	ld.global.f32 	%f1, [%rd10];
	add.s64 	%rd11, %rd7, %rd9;
	ld.global.f32 	%f2, [%rd11];
	add.s64 	%rd12, %rd6, %rd9;
	ld.global.f32 	%f3, [%rd12];
	fma.rn.f32 	%f4, %f1, %f2, %f3;
	add.s64 	%rd13, %rd5, %rd9;
	st.global.f32 	[%rd13], %f4;
	ret;

}


// ===== COMPILED SASS (sm_100) =====

	.target	sm_100

	.elftype	@"ET_EXEC"


//--------------------- .note.nv.tkinfo           --------------------------
	.section	.note.nv.tkinfo,"",@"SHT_NOTE"
	.sectionflags	@"SHF_NOTE_NV_TKINFO"
	.tkinfo
        /*0018*/ 	.word	0x00000002
        /*0030*/ 	.string	""
        /*0030*/ 	.string	"ptxas"
        /*0030*/ 	.string	"Cuda compilation tools, release 13.0, V13.0.88"
        /*0030*/ 	.string	"Build cuda_13.0.r13.0/compiler.36424714_0"
        /*0030*/ 	.string	"-arch sm_100 -m 64 "



//--------------------- .note.nv.cuinfo           --------------------------
	.section	.note.nv.cuinfo,"",@"SHT_NOTE"
	.sectionflags	@"SHF_NOTE_NV_CUINFO"
        /*0018*/ 	.short	0x0002
        /*001a*/ 	.short	0x0064
        /*001c*/ 	.short	0x0082
	.zero		2


//--------------------- .nv.info                  --------------------------
	.section	.nv.info,"",@"SHT_CUDA_INFO"
	.align	4


	//----- nvinfo : EIATTR_REGCOUNT
	.align		4
        /*0000*/ 	.byte	0x04, 0x2f
        /*0002*/ 	.short	(.L_1 - .L_0)
	.align		4
.L_0:
        /*0004*/ 	.word	index@(_Z3abcPfS_S_S_)
        /*0008*/ 	.word	0x0000000e


	//----- nvinfo : EIATTR_FRAME_SIZE
	.align		4
.L_1:
        /*000c*/ 	.byte	0x04, 0x11
        /*000e*/ 	.short	(.L_3 - .L_2)
	.align		4
.L_2:
        /*0010*/ 	.word	index@(_Z3abcPfS_S_S_)
        /*0014*/ 	.word	0x00000000


	//----- nvinfo : EIATTR_MIN_STACK_SIZE
	.align		4
.L_3:
        /*0018*/ 	.byte	0x04, 0x12
        /*001a*/ 	.short	(.L_5 - .L_4)
	.align		4
.L_4:
        /*001c*/ 	.word	index@(_Z3abcPfS_S_S_)
        /*0020*/ 	.word	0x00000000
.L_5:


//--------------------- .nv.compat                --------------------------
	.section	.nv.compat,"",@"SHT_CUDA_COMPAT_INFO"
	.align	4
        /*0000*/ 	.byte	0x02, 0x09, 0x00, 0x00, 0x02, 0x02, 0x01, 0x00, 0x02, 0x05, 0x05, 0x00, 0x03, 0x07, 0x01, 0x01
        /*0010*/ 	.byte	0x02, 0x03, 0x00, 0x00, 0x02, 0x06, 0x01, 0x00, 0x04, 0x0b, 0x08, 0x00, 0x09, 0x00, 0x00, 0x00
        /*0020*/ 	.byte	0x00, 0x00, 0x00, 0x00


//--------------------- .nv.info._Z3abcPfS_S_S_   --------------------------
	.section	.nv.info._Z3abcPfS_S_S_,"",@"SHT_CUDA_INFO"
	.sectionflags	@""
	.align	4


	//----- nvinfo : EIATTR_CUDA_API_VERSION
	.align		4
        /*0000*/ 	.byte	0x04, 0x37
        /*0002*/ 	.short	(.L_7 - .L_6)
.L_6:
        /*0004*/ 	.word	0x00000082


	//----- nvinfo : EIATTR_KPARAM_INFO
	.align		4
.L_7:
        /*0008*/ 	.byte	0x04, 0x17
        /*000a*/ 	.short	(.L_9 - .L_8)
.L_8:
        /*000c*/ 	.word	0x00000000
        /*0010*/ 	.short	0x0003
        /*0012*/ 	.short	0x0018
        /*0014*/ 	.byte	0x00, 0xf5, 0x21, 0x00


	//----- nvinfo : EIATTR_KPARAM_INFO
	.align		4
.L_9:
        /*0018*/ 	.byte	0x04, 0x17
        /*001a*/ 	.short	(.L_11 - .L_10)
.L_10:
        /*001c*/ 	.word	0x00000000
        /*0020*/ 	.short	0x0002
        /*0022*/ 	.short	0x0010
        /*0024*/ 	.byte	0x00, 0xf5, 0x21, 0x00


	//----- nvinfo : EIATTR_KPARAM_INFO
	.align		4
.L_11:
        /*0028*/ 	.byte	0x04, 0x17
        /*002a*/ 	.short	(.L_13 - .L_12)
.L_12:
        /*002c*/ 	.word	0x00000000
        /*0030*/ 	.short	0x0001
        /*0032*/ 	.short	0x0008
        /*0034*/ 	.byte	0x00, 0xf5, 0x21, 0x00


	//----- nvinfo : EIATTR_KPARAM_INFO
	.align		4
.L_13:
        /*0038*/ 	.byte	0x04, 0x17
        /*003a*/ 	.short	(.L_15 - .L_14)
.L_14:
        /*003c*/ 	.word	0x00000000
        /*0040*/ 	.short	0x0000
        /*0042*/ 	.short	0x0000
        /*0044*/ 	.byte	0x00, 0xf5, 0x21, 0x00


	//----- nvinfo : EIATTR_SPARSE_MMA_MASK
	.align		4
.L_15:
        /*0048*/ 	.byte	0x03, 0x50
        /*004a*/ 	.short	0x0000


	//----- nvinfo : EIATTR_MAXREG_COUNT
	.align		4
        /*004c*/ 	.byte	0x03, 0x1b
        /*004e*/ 	.short	0x00ff


	//----- nvinfo : EIATTR_MERCURY_ISA_VERSION
	.align		4
        /*0050*/ 	.byte	0x03, 0x5f
        /*0052*/ 	.short	0x0101


	//----- nvinfo : EIATTR_VRC_CTA_INIT_COUNT
	.align		4
        /*0054*/ 	.byte	0x02, 0x4a
	.zero		1
	.zero		1


	//----- nvinfo : EIATTR_EXIT_INSTR_OFFSETS
	.align		4
        /*0058*/ 	.byte	0x04, 0x1c
        /*005a*/ 	.short	(.L_17 - .L_16)


	//   ....[0]....
.L_16:
        /*005c*/ 	.word	0x00000100


	//----- nvinfo : EIATTR_CBANK_PARAM_SIZE
	.align		4
.L_17:
        /*0060*/ 	.byte	0x03, 0x19
        /*0062*/ 	.short	0x0020


	//----- nvinfo : EIATTR_PARAM_CBANK
	.align		4
        /*0064*/ 	.byte	0x04, 0x0a
        /*0066*/ 	.short	(.L_19 - .L_18)
	.align		4
.L_18:
        /*0068*/ 	.word	index@(.nv.constant0._Z3abcPfS_S_S_)
        /*006c*/ 	.short	0x0380
        /*006e*/ 	.short	0x0020


	//----- nvinfo : EIATTR_SW_WAR
	.align		4
.L_19:
        /*0070*/ 	.byte	0x04, 0x36
        /*0072*/ 	.short	(.L_21 - .L_20)
.L_20:
        /*0074*/ 	.word	0x00000008
.L_21:


//--------------------- .nv.callgraph             --------------------------
	.section	.nv.callgraph,"",@"SHT_CUDA_CALLGRAPH"
	.align	4
	.sectionentsize	8
	.align		4
        /*0000*/ 	.word	0x00000000
	.align		4
        /*0004*/ 	.word	0xffffffff
	.align		4
        /*0008*/ 	.word	0x00000000
	.align		4
        /*000c*/ 	.word	0xfffffffe
	.align		4
        /*0010*/ 	.word	0x00000000
	.align		4
        /*0014*/ 	.word	0xfffffffd
	.align		4
        /*0018*/ 	.word	0x00000000
	.align		4
        /*001c*/ 	.word	0xfffffffc


//--------------------- .text._Z3abcPfS_S_S_      --------------------------
	.section	.text._Z3abcPfS_S_S_,"ax",@progbits
	.align	128
        .global         _Z3abcPfS_S_S_
        .type           _Z3abcPfS_S_S_,@function
        .size           _Z3abcPfS_S_S_,(.L_x_1 - _Z3abcPfS_S_S_)
        .other          _Z3abcPfS_S_S_,@"STO_CUDA_ENTRY STV_DEFAULT"
_Z3abcPfS_S_S_:
.text._Z3abcPfS_S_S_:
[----:B------:R-:W-:Y:S01]  /*0000*/  LDC R1, c[0x0][0x37c] ;  /* 0x0000df00ff017b82 */ /* 0x000fe20000000800 */
[----:B------:R-:W0:Y:S07]  /*0010*/  S2R R11, SR_TID.X ;  /* 0x00000000000b7919 */ /* 0x000e2e0000002100 */
[----:B------:R-:W0:Y:S01]  /*0020*/  LDC.64 R2, c[0x0][0x388] ;  /* 0x0000e200ff027b82 */ /* 0x000e220000000a00 */
[----:B------:R-:W1:Y:S07]  /*0030*/  LDCU.64 UR4, c[0x0][0x358] ;  /* 0x00006b00ff0477ac */ /* 0x000e6e0008000a00 */
[----:B------:R-:W2:Y:S08]  /*0040*/  LDC.64 R4, c[0x0][0x390] ;  /* 0x0000e400ff047b82 */ /* 0x000eb00000000a00 */
[----:B------:R-:W3:Y:S08]  /*0050*/  LDC.64 R6, c[0x0][0x398] ;  /* 0x0000e600ff067b82 */ /* 0x000ef00000000a00 */
[----:B------:R-:W4:Y:S01]  /*0060*/  LDC.64 R8, c[0x0][0x380] ;  /* 0x0000e000ff087b82 */ /* 0x000f220000000a00 */
[----:B0-----:R-:W-:-:S04]  /*0070*/  IMAD.WIDE.U32 R2, R11, 0x4, R2 ;  /* 0x000000040b027825 */ /* 0x001fc800078e0002 */
[C---:B--2---:R-:W-:Y:S02]  /*0080*/  IMAD.WIDE.U32 R4, R11.reuse, 0x4, R4 ;  /* 0x000000040b047825 */ /* 0x044fe400078e0004 */
[----:B-1----:R-:W2:Y:S02]  /*0090*/  LDG.E R2, desc[UR4][R2.64] ;  /* 0x0000000402027981 */ /* 0x002ea4000c1e1900 */
[C---:B---3--:R-:W-:Y:S02]  /*00a0*/  IMAD.WIDE.U32 R6, R11.reuse, 0x4, R6 ;  /* 0x000000040b067825 */ /* 0x048fe400078e0006 */
[----:B------:R-:W2:Y:S04]  /*00b0*/  LDG.E R5, desc[UR4][R4.64] ;  /* 0x0000000404057981 */ /* 0x000ea8000c1e1900 */
[----:B------:R-:W2:Y:S01]  /*00c0*/  LDG.E R7, desc[UR4][R6.64] ;  /* 0x0000000406077981 */ /* 0x000ea2000c1e1900 */
[----:B----4-:R-:W-:-:S04]  /*00d0*/  IMAD.WIDE.U32 R8, R11, 0x4, R8 ;  /* 0x000000040b087825 */ /* 0x010fc800078e0008 */
[----:B--2---:R-:W-:-:S05]  /*00e0*/  FFMA R11, R2, R5, R7 ;  /* 0x00000005020b7223 */ /* 0x004fca0000000007 */
[----:B------:R-:W-:Y:S01]  /*00f0*/  STG.E desc[UR4][R8.64], R11 ;  /* 0x0000000b08007986 */ /* 0x000fe2000c101904 */
[----:B------:R-:W-:Y:S05]  /*0100*/  EXIT ;  /* 0x000000000000794d */ /* 0x000fea0003800000 */
.L_x_0:
[----:B------:R-:W-:-:S00]  /*0110*/  BRA `(.L_x_0) ;  /* 0xfffffffc00fc7947 */ /* 0x000fc0000383ffff */
[----:B------:R-:W-:-:S00]  /*0120*/  NOP ;  /* 0x0000000000007918 */ /* 0x000fc00000000000 */
        /* <DEDUP_REMOVED lines=13> */
.L_x_1:


//--------------------- .nv.shared.reserved.0     --------------------------
	.section	.nv.shared.reserved.0,"aw",@nobits
	.weak		__nv_reservedSMEM_offset_0_alias
	.size		__nv_reservedSMEM_offset_0_alias, 0, 64
	.other		__nv_reservedSMEM_offset_0_alias,@"STO_CUDA_RESERVED_SHARED STV_DEFAULT"
__nv_reservedSMEM_offset_0_alias:
	.zero		0
	.zero		64


//--------------------- .nv.constant0._Z3abcPfS_S_S_ --------------------------
	.section	.nv.constant0._Z3abcPfS_S_S_,"a",@progbits
	.sectionflags	@""
	.align	4
.nv.constant0._Z3abcPfS_S_S_:
	.zero		928


//--------------------- SYMBOLS --------------------------

	.type		.nv.reservedSmem.offset0,@object
	.size		.nv.reservedSmem.offset0,0x4
